//
// Generated by NVIDIA NVVM Compiler
//
// Compiler Build ID: CL-36424714
// Cuda compilation tools, release 13.0, V13.0.88
// Based on NVVM 20.0.0
//

.version 9.0
.target sm_100
.address_size 64

	// .globl	_Z12without_syncPi
// _ZZ12without_syncPiE1s has been demoted
// _ZZ9with_syncPiE1s has been demoted

.visible .entry _Z12without_syncPi(
	.param .u64 .ptr .align 1 _Z12without_syncPi_param_0
)
{
	.local .align 4 .b8 	__local_depot0[4];
	.reg .b64 	%SP;
	.reg .b64 	%SPL;
	.reg .pred 	%p<5>;
	.reg .b32 	%r<9>;
	.reg .b64 	%rd<5>;
	// demoted variable
	.shared .align 4 .b8 _ZZ12without_syncPiE1s[8];
	mov.u64 	%SPL, __local_depot0;
	ld.param.u64 	%rd2, [_Z12without_syncPi_param_0];
	mov.u32 	%r1, %tid.x;
	setp.eq.s32 	%p1, %r1, 0;
	@%p1 bra 	$L__BB0_5;
	setp.ne.s32 	%p2, %r1, 1;
	@%p2 bra 	$L__BB0_6;
	add.u64 	%rd1, %SPL, 0;
	mov.b32 	%r3, 0;
	st.local.u32 	[%rd1], %r3;
	ld.local.u32 	%r4, [%rd1];
	setp.gt.s32 	%p3, %r4, 999;
	@%p3 bra 	$L__BB0_4;
$L__BB0_3:
	ld.local.u32 	%r5, [%rd1];
	add.s32 	%r6, %r5, 1;
	st.local.u32 	[%rd1], %r6;
	ld.local.u32 	%r7, [%rd1];
	setp.lt.s32 	%p4, %r7, 1000;
	@%p4 bra 	$L__BB0_3;
$L__BB0_4:
	mov.b32 	%r8, 42;
	st.shared.u32 	[_ZZ12without_syncPiE1s+4], %r8;
	bra.uni 	$L__BB0_6;
$L__BB0_5:
	cvta.to.global.u64 	%rd3, %rd2;
	ld.shared.u32 	%r2, [_ZZ12without_syncPiE1s+4];
	st.global.u32 	[%rd3], %r2;
$L__BB0_6:
	ret;

}
	// .globl	_Z9with_syncPi
.visible .entry _Z9with_syncPi(
	.param .u64 .ptr .align 1 _Z9with_syncPi_param_0
)
{
	.local .align 4 .b8 	__local_depot1[4];
	.reg .b64 	%SP;
	.reg .b64 	%SPL;
	.reg .pred 	%p<5>;
	.reg .b32 	%r<9>;
	.reg .b64 	%rd<5>;
	// demoted variable
	.shared .align 4 .b8 _ZZ9with_syncPiE1s[8];
	mov.u64 	%SPL, __local_depot1;
	ld.param.u64 	%rd2, [_Z9with_syncPi_param_0];
	mov.u32 	%r1, %tid.x;
	setp.ne.s32 	%p1, %r1, 1;
	@%p1 bra 	$L__BB1_4;
	add.u64 	%rd1, %SPL, 0;
	mov.b32 	%r2, 0;
	st.local.u32 	[%rd1], %r2;
	ld.local.u32 	%r3, [%rd1];
	setp.gt.s32 	%p2, %r3, 999;
	@%p2 bra 	$L__BB1_3;
$L__BB1_2:
	ld.local.u32 	%r4, [%rd1];
	add.s32 	%r5, %r4, 1;
	st.local.u32 	[%rd1], %r5;
	ld.local.u32 	%r6, [%rd1];
	setp.lt.s32 	%p3, %r6, 1000;
	@%p3 bra 	$L__BB1_2;
$L__BB1_3:
	mov.b32 	%r7, 42;
	st.shared.u32 	[_ZZ9with_syncPiE1s+4], %r7;
$L__BB1_4:
	bar.sync 	0;
	setp.ne.s32 	%p4, %r1, 0;
	@%p4 bra 	$L__BB1_6;
	ld.shared.u32 	%r8, [_ZZ9with_syncPiE1s+4];
	cvta.to.global.u64 	%rd4, %rd2;
	st.global.u32 	[%rd4], %r8;
$L__BB1_6:
	ret;

}


// ===== COMPILED SASS (sm_100) =====

	.target	sm_100

	.elftype	@"ET_EXEC"


//--------------------- .note.nv.tkinfo           --------------------------
	.section	.note.nv.tkinfo,"",@"SHT_NOTE"
	.sectionflags	@"SHF_NOTE_NV_TKINFO"
	.tkinfo
        /*0018*/ 	.word	0x00000002
        /*0030*/ 	.string	""
        /*0030*/ 	.string	"ptxas"
        /*0030*/ 	.string	"Cuda compilation tools, release 13.0, V13.0.88"
        /*0030*/ 	.string	"Build cuda_13.0.r13.0/compiler.36424714_0"
        /*0030*/ 	.string	"-arch sm_100 -m 64 "



//--------------------- .note.nv.cuinfo           --------------------------
	.section	.note.nv.cuinfo,"",@"SHT_NOTE"
	.sectionflags	@"SHF_NOTE_NV_CUINFO"
        /*0018*/ 	.short	0x0002
        /*001a*/ 	.short	0x0064
        /*001c*/ 	.short	0x0082
	.zero		2


//--------------------- .nv.info                  --------------------------
	.section	.nv.info,"",@"SHT_CUDA_INFO"
	.align	4


	//----- nvinfo : EIATTR_REGCOUNT
	.align		4
        /*0000*/ 	.byte	0x04, 0x2f
        /*0002*/ 	.short	(.L_1 - .L_0)
	.align		4
.L_0:
        /*0004*/ 	.word	index@(_Z12without_syncPi)
        /*0008*/ 	.word	0x00000008


	//----- nvinfo : EIATTR_FRAME_SIZE
	.align		4
.L_1:
        /*000c*/ 	.byte	0x04, 0x11
        /*000e*/ 	.short	(.L_3 - .L_2)
	.align		4
.L_2:
        /*0010*/ 	.word	index@(_Z12without_syncPi)
        /*0014*/ 	.word	0x00000000


	//----- nvinfo : EIATTR_REGCOUNT
	.align		4
.L_3:
        /*0018*/ 	.byte	0x04, 0x2f
        /*001a*/ 	.short	(.L_5 - .L_4)
	.align		4
.L_4:
        /*001c*/ 	.word	index@(_Z9with_syncPi)
        /*0020*/ 	.word	0x00000008


	//----- nvinfo : EIATTR_FRAME_SIZE
	.align		4
.L_5:
        /*0024*/ 	.byte	0x04, 0x11
        /*0026*/ 	.short	(.L_7 - .L_6)
	.align		4
.L_6:
        /*0028*/ 	.word	index@(_Z9with_syncPi)
        /*002c*/ 	.word	0x00000000


	//----- nvinfo : EIATTR_MIN_STACK_SIZE
	.align		4
.L_7:
        /*0030*/ 	.byte	0x04, 0x12
        /*0032*/ 	.short	(.L_9 - .L_8)
	.align		4
.L_8:
        /*0034*/ 	.word	index@(_Z9with_syncPi)
        /*0038*/ 	.word	0x00000000


	//----- nvinfo : EIATTR_MIN_STACK_SIZE
	.align		4
.L_9:
        /*003c*/ 	.byte	0x04, 0x12
        /*003e*/ 	.short	(.L_11 - .L_10)
	.align		4
.L_10:
        /*0040*/ 	.word	index@(_Z12without_syncPi)
        /*0044*/ 	.word	0x00000000
.L_11:


//--------------------- .nv.compat                --------------------------
	.section	.nv.compat,"",@"SHT_CUDA_COMPAT_INFO"
	.align	4
        /*0000*/ 	.byte	0x02, 0x09, 0x00, 0x00, 0x02, 0x02, 0x01, 0x00, 0x02, 0x05, 0x05, 0x00, 0x03, 0x07, 0x01, 0x01
        /*0010*/ 	.byte	0x02, 0x03, 0x00, 0x00, 0x02, 0x06, 0x01, 0x00, 0x04, 0x0b, 0x08, 0x00, 0x09, 0x00, 0x00, 0x00
        /*0020*/ 	.byte	0x00, 0x00, 0x00, 0x00


//--------------------- .nv.info._Z9with_syncPi   --------------------------
	.section	.nv.info._Z9with_syncPi,"",@"SHT_CUDA_INFO"
	.sectionflags	@""
	.align	4


	//----- nvinfo : EIATTR_CUDA_API_VERSION
	.align		4
        /*0000*/ 	.byte	0x04, 0x37
        /*0002*/ 	.short	(.L_13 - .L_12)
.L_12:
        /*0004*/ 	.word	0x00000082


	//----- nvinfo : EIATTR_KPARAM_INFO
	.align		4
.L_13:
        /*0008*/ 	.byte	0x04, 0x17
        /*000a*/ 	.short	(.L_15 - .L_14)
.L_14:
        /*000c*/ 	.word	0x00000000
        /*0010*/ 	.short	0x0000
        /*0012*/ 	.short	0x0000
        /*0014*/ 	.byte	0x00, 0xf5, 0x21, 0x00


	//----- nvinfo : EIATTR_SPARSE_MMA_MASK
	.align		4
.L_15:
        /*0018*/ 	.byte	0x03, 0x50
        /*001a*/ 	.short	0x0000


	//----- nvinfo : EIATTR_MAXREG_COUNT
	.align		4
        /*001c*/ 	.byte	0x03, 0x1b
        /*001e*/ 	.short	0x00ff


	//----- nvinfo : EIATTR_NUM_BARRIERS
	.align		4
        /*0020*/ 	.byte	0x02, 0x4c
        /*0022*/ 	.byte	0x01
	.zero		1


	//----- nvinfo : EIATTR_MERCURY_ISA_VERSION
	.align		4
        /*0024*/ 	.byte	0x03, 0x5f
        /*0026*/ 	.short	0x0101


	//----- nvinfo : EIATTR_VRC_CTA_INIT_COUNT
	.align		4
        /*0028*/ 	.byte	0x02, 0x4a
	.zero		1
	.zero		1


	//----- nvinfo : EIATTR_EXIT_INSTR_OFFSETS
	.align		4
        /*002c*/ 	.byte	0x04, 0x1c
        /*002e*/ 	.short	(.L_17 - .L_16)


	//   ....[0]....
.L_16:
        /*0030*/ 	.word	0x000000a0


	//   ....[1]....
        /*0034*/ 	.word	0x00000120


	//----- nvinfo : EIATTR_CBANK_PARAM_SIZE
	.align		4
.L_17:
        /*0038*/ 	.byte	0x03, 0x19
        /*003a*/ 	.short	0x0008


	//----- nvinfo : EIATTR_PARAM_CBANK
	.align		4
        /*003c*/ 	.byte	0x04, 0x0a
        /*003e*/ 	.short	(.L_19 - .L_18)
	.align		4
.L_18:
        /*0040*/ 	.word	index@(.nv.constant0._Z9with_syncPi)
        /*0044*/ 	.short	0x0380
        /*0046*/ 	.short	0x0008


	//----- nvinfo : EIATTR_SW_WAR
	.align		4
.L_19:
        /*0048*/ 	.byte	0x04, 0x36
        /*004a*/ 	.short	(.L_21 - .L_20)
.L_20:
        /*004c*/ 	.word	0x00000008
.L_21:


//--------------------- .nv.info._Z12without_syncPi --------------------------
	.section	.nv.info._Z12without_syncPi,"",@"SHT_CUDA_INFO"
	.sectionflags	@""
	.align	4


	//----- nvinfo : EIATTR_CUDA_API_VERSION
	.align		4
        /*0000*/ 	.byte	0x04, 0x37
        /*0002*/ 	.short	(.L_23 - .L_22)
.L_22:
        /*0004*/ 	.word	0x00000082


	//----- nvinfo : EIATTR_KPARAM_INFO
	.align		4
.L_23:
        /*0008*/ 	.byte	0x04, 0x17
        /*000a*/ 	.short	(.L_25 - .L_24)
.L_24:
        /*000c*/ 	.word	0x00000000
        /*0010*/ 	.short	0x0000
        /*0012*/ 	.short	0x0000
        /*0014*/ 	.byte	0x00, 0xf5, 0x21, 0x00


	//----- nvinfo : EIATTR_SPARSE_MMA_MASK
	.align		4
.L_25:
        /*0018*/ 	.byte	0x03, 0x50
        /*001a*/ 	.short	0x0000


	//----- nvinfo : EIATTR_MAXREG_COUNT
	.align		4
        /*001c*/ 	.byte	0x03, 0x1b
        /*001e*/ 	.short	0x00ff


	//----- nvinfo : EIATTR_MERCURY_ISA_VERSION
	.align		4
        /*0020*/ 	.byte	0x03, 0x5f
        /*0022*/ 	.short	0x0101


	//----- nvinfo : EIATTR_VRC_CTA_INIT_COUNT
	.align		4
        /*0024*/ 	.byte	0x02, 0x4a
	.zero		1
	.zero		1


	//----- nvinfo : EIATTR_EXIT_INSTR_OFFSETS
	.align		4
        /*0028*/ 	.byte	0x04, 0x1c
        /*002a*/ 	.short	(.L_27 - .L_26)


	//   ....[0]....
.L_26:
        /*002c*/ 	.word	0x00000060


	//   ....[1]....
        /*0030*/ 	.word	0x000000c0


	//   ....[2]....
        /*0034*/ 	.word	0x00000130


	//----- nvinfo : EIATTR_CRS_STACK_SIZE
	.align		4
.L_27:
        /*0038*/ 	.byte	0x04, 0x1e
        /*003a*/ 	.short	(.L_29 - .L_28)
.L_28:
        /*003c*/ 	.word	0x00000000


	//----- nvinfo : EIATTR_CBANK_PARAM_SIZE
	.align		4
.L_29:
        /*0040*/ 	.byte	0x03, 0x19
        /*0042*/ 	.short	0x0008


	//----- nvinfo : EIATTR_PARAM_CBANK
	.align		4
        /*0044*/ 	.byte	0x04, 0x0a
        /*0046*/ 	.short	(.L_31 - .L_30)
	.align		4
.L_30:
        /*0048*/ 	.word	index@(.nv.constant0._Z12without_syncPi)
        /*004c*/ 	.short	0x0380
        /*004e*/ 	.short	0x0008


	//----- nvinfo : EIATTR_SW_WAR
	.align		4
.L_31:
        /*0050*/ 	.byte	0x04, 0x36
        /*0052*/ 	.short	(.L_33 - .L_32)
.L_32:
        /*0054*/ 	.word	0x00000008
.L_33:


//--------------------- .nv.callgraph             --------------------------
	.section	.nv.callgraph,"",@"SHT_CUDA_CALLGRAPH"
	.align	4
	.sectionentsize	8
	.align		4
        /*0000*/ 	.word	0x00000000
	.align		4
        /*0004*/ 	.word	0xffffffff
	.align		4
        /*0008*/ 	.word	0x00000000
	.align		4
        /*000c*/ 	.word	0xfffffffe
	.align		4
        /*0010*/ 	.word	0x00000000
	.align		4
        /*0014*/ 	.word	0xfffffffd
	.align		4
        /*0018*/ 	.word	0x00000000
	.align		4
        /*001c*/ 	.word	0xfffffffc


//--------------------- .text._Z9with_syncPi      --------------------------
	.section	.text._Z9with_syncPi,"ax",@progbits
	.align	128
        .global         _Z9with_syncPi
        .type           _Z9with_syncPi,@function
        .size           _Z9with_syncPi,(.L_x_3 - _Z9with_syncPi)
        .other          _Z9with_syncPi,@"STO_CUDA_ENTRY STV_DEFAULT"
_Z9with_syncPi:
.text._Z9with_syncPi:
[----:B------:R-:W-:Y:S01]  /*0000*/  LDC R1, c[0x0][0x37c] ;  /* 0x0000df00ff017b82 */ /* 0x000fe20000000800 */
[----:B------:R-:W0:Y:S02]  /*0010*/  S2R R2, SR_TID.X ;  /* 0x0000000000027919 */ /* 0x000e240000002100 */
[C---:B0-----:R-:W-:Y:S02]  /*0020*/  ISETP.NE.AND P0, PT, R2.reuse, 0x1, PT ;  /* 0x000000010200780c */ /* 0x041fe40003f05270 */
[----:B------:R-:W-:-:S11]  /*0030*/  ISETP.NE.AND P1, PT, R2, RZ, PT ;  /* 0x000000ff0200720c */ /* 0x000fd60003f25270 */
[----:B------:R-:W0:Y:S01]  /*0040*/  @!P0 S2R R3, SR_CgaCtaId ;  /* 0x0000000000038919 */ /* 0x000e220000008800 */
[----:B------:R-:W-:Y:S01]  /*0050*/  @!P0 MOV R0, 0x400 ;  /* 0x0000040000008802 */ /* 0x000fe20000000f00 */
[----:B------:R-:W-:-:S03]  /*0060*/  @!P0 IMAD.MOV.U32 R5, RZ, RZ, 0x2a ;  /* 0x0000002aff058424 */ /* 0x000fc600078e00ff */
[----:B0-----:R-:W-:-:S05]  /*0070*/  @!P0 LEA R0, R3, R0, 0x18 ;  /* 0x0000000003008211 */ /* 0x001fca00078ec0ff */
[----:B------:R0:W-:Y:S01]  /*0080*/  @!P0 STS [R0+0x4], R5 ;  /* 0x0000040500008388 */ /* 0x0001e20000000800 */
[----:B------:R-:W-:Y:S06]  /*0090*/  BAR.SYNC.DEFER_BLOCKING 0x0 ;  /* 0x0000000000007b1d */ /* 0x000fec0000010000 */
[----:B------:R-:W-:Y:S05]  /*00a0*/  @P1 EXIT ;  /* 0x000000000000194d */ /* 0x000fea0003800000 */
[----:B------:R-:W1:Y:S01]  /*00b0*/  S2UR UR5, SR_CgaCtaId ;  /* 0x00000000000579c3 */ /* 0x000e620000008800 */
[----:B------:R-:W-:-:S07]  /*00c0*/  UMOV UR4, 0x400 ;  /* 0x0000040000047882 */ /* 0x000fce0000000000 */
[----:B------:R-:W2:Y:S01]  /*00d0*/  LDC.64 R2, c[0x0][0x380] ;  /* 0x0000e000ff027b82 */ /* 0x000ea20000000a00 */
[----:B-1----:R-:W-:-:S09]  /*00e0*/  ULEA UR4, UR5, UR4, 0x18 ;  /* 0x0000000405047291 */ /* 0x002fd2000f8ec0ff */
[----:B0-----:R-:W2:Y:S02]  /*00f0*/  LDS R5, [UR4+0x4] ;  /* 0x00000404ff057984 */ /* 0x001ea40008000800 */
[----:B------:R-:W2:Y:S02]  /*0100*/  LDCU.64 UR4, c[0x0][0x358] ;  /* 0x00006b00ff0477ac */ /* 0x000ea40008000a00 */
[----:B--2---:R-:W-:Y:S01]  /*0110*/  STG.E desc[UR4][R2.64], R5 ;  /* 0x0000000502007986 */ /* 0x004fe2000c101904 */
[----:B------:R-:W-:Y:S05]  /*0120*/  EXIT ;  /* 0x000000000000794d */ /* 0x000fea0003800000 */
.L_x_0:
[----:B------:R-:W-:-:S00]  /*0130*/  BRA `(.L_x_0) ;  /* 0xfffffffc00fc7947 */ /* 0x000fc0000383ffff */
[----:B------:R-:W-:-:S00]  /*0140*/  NOP ;  /* 0x0000000000007918 */ /* 0x000fc00000000000 */
        /* <DEDUP_REMOVED lines=11> */
.L_x_3:


//--------------------- .text._Z12without_syncPi  --------------------------
	.section	.text._Z12without_syncPi,"ax",@progbits
	.align	128
        .global         _Z12without_syncPi
        .type           _Z12without_syncPi,@function
        .size           _Z12without_syncPi,(.L_x_4 - _Z12without_syncPi)
        .other          _Z12without_syncPi,@"STO_CUDA_ENTRY STV_DEFAULT"
_Z12without_syncPi:
.text._Z12without_syncPi:
[----:B------:R-:W-:Y:S01]  /*0000*/  LDC R1, c[0x0][0x37c] ;  /* 0x0000df00ff017b82 */ /* 0x000fe20000000800 */
[----:B------:R-:W0:Y:S01]  /*0010*/  S2R R0, SR_TID.X ;  /* 0x0000000000007919 */ /* 0x000e220000002100 */
[----:B------:R-:W1:Y:S01]  /*0020*/  LDCU.64 UR6, c[0x0][0x358] ;  /* 0x00006b00ff0677ac */ /* 0x000e620008000a00 */
[----:B0-----:R-:W-:-:S13]  /*0030*/  ISETP.NE.AND P0, PT, R0, RZ, PT ;  /* 0x000000ff0000720c */ /* 0x001fda0003f05270 */
[----:B-1----:R-:W-:Y:S05]  /*0040*/  @!P0 BRA `(.L_x_1) ;  /* 0x0000000000208947 */ /* 0x002fea0003800000 */
[----:B------:R-:W-:-:S13]  /*0050*/  ISETP.NE.AND P0, PT, R0, 0x1, PT ;  /* 0x000000010000780c */ /* 0x000fda0003f05270 */
[----:B------:R-:W-:Y:S05]  /*0060*/  @P0 EXIT ;  /* 0x000000000000094d */ /* 0x000fea0003800000 */
[----:B------:R-:W0:Y:S01]  /*0070*/  S2UR UR5, SR_CgaCtaId ;  /* 0x00000000000579c3 */ /* 0x000e220000008800 */
[----:B------:R-:W-:Y:S01]  /*0080*/  UMOV UR4, 0x400 ;  /* 0x0000040000047882 */ /* 0x000fe20000000000 */
[----:B------:R-:W-:Y:S01]  /*0090*/  IMAD.MOV.U32 R0, RZ, RZ, 0x2a ;  /* 0x0000002aff007424 */ /* 0x000fe200078e00ff */
[----:B0-----:R-:W-:-:S09]  /*00a0*/  ULEA UR4, UR5, UR4, 0x18 ;  /* 0x0000000405047291 */ /* 0x001fd2000f8ec0ff */
[----:B------:R-:W-:Y:S01]  /*00b0*/  STS [UR4+0x4], R0 ;  /* 0x00000400ff007988 */ /* 0x000fe20008000804 */
[----:B------:R-:W-:Y:S05]  /*00c0*/  EXIT ;  /* 0x000000000000794d */ /* 0x000fea0003800000 */
.L_x_1:
[----:B------:R-:W0:Y:S01]  /*00d0*/  S2UR UR5, SR_CgaCtaId ;  /* 0x00000000000579c3 */ /* 0x000e220000008800 */
[----:B------:R-:W-:-:S07]  /*00e0*/  UMOV UR4, 0x400 ;  /* 0x0000040000047882 */ /* 0x000fce0000000000 */
[----:B------:R-:W1:Y:S01]  /*00f0*/  LDC.64 R2, c[0x0][0x380] ;  /* 0x0000e000ff027b82 */ /* 0x000e620000000a00 */
[----:B0-----:R-:W-:-:S09]  /*0100*/  ULEA UR4, UR5, UR4, 0x18 ;  /* 0x0000000405047291 */ /* 0x001fd2000f8ec0ff */
[----:B------:R-:W1:Y:S04]  /*0110*/  LDS R5, [UR4+0x4] ;  /* 0x00000404ff057984 */ /* 0x000e680008000800 */
[----:B-1----:R-:W-:Y:S01]  /*0120*/  STG.E desc[UR6][R2.64], R5 ;  /* 0x0000000502007986 */ /* 0x002fe2000c101906 */
[----:B------:R-:W-:Y:S05]  /*0130*/  EXIT ;  /* 0x000000000000794d */ /* 0x000fea0003800000 */
.L_x_2:
        /* <DEDUP_REMOVED lines=12> */
.L_x_4:


//--------------------- .nv.shared._Z9with_syncPi --------------------------
	.section	.nv.shared._Z9with_syncPi,"aw",@nobits
	.sectionflags	@""
	.align	4
.nv.shared._Z9with_syncPi:
	.zero		1032


//--------------------- .nv.shared.reserved.0     --------------------------
	.section	.nv.shared.reserved.0,"aw",@nobits
	.weak		__nv_reservedSMEM_offset_0_alias
	.size		__nv_reservedSMEM_offset_0_alias, 0, 64
	.other		__nv_reservedSMEM_offset_0_alias,@"STO_CUDA_RESERVED_SHARED STV_DEFAULT"
__nv_reservedSMEM_offset_0_alias:
	.zero		0
	.zero		64


//--------------------- .nv.shared._Z12without_syncPi --------------------------
	.section	.nv.shared._Z12without_syncPi,"aw",@nobits
	.sectionflags	@""
	.align	4
.nv.shared._Z12without_syncPi:
	.zero		1032


//--------------------- .nv.constant0._Z9with_syncPi --------------------------
	.section	.nv.constant0._Z9with_syncPi,"a",@progbits
	.sectionflags	@""
	.align	4
.nv.constant0._Z9with_syncPi:
	.zero		904


//--------------------- .nv.constant0._Z12without_syncPi --------------------------
	.section	.nv.constant0._Z12without_syncPi,"a",@progbits
	.sectionflags	@""
	.align	4
.nv.constant0._Z12without_syncPi:
	.zero		904


//--------------------- SYMBOLS --------------------------

	.type		.nv.reservedSmem.offset0,@object
	.size		.nv.reservedSmem.offset0,0x4
	.type		.nv.reservedSmem.cap,@object
	.size		.nv.reservedSmem.cap,0x4
